//
// Generated by NVIDIA NVVM Compiler
//
// Compiler Build ID: CL-36424714
// Cuda compilation tools, release 13.0, V13.0.88
// Based on NVVM 20.0.0
//

.version 9.0
.target sm_100
.address_size 64

	// .globl	_Z7reversePii
// _ZZ7reversePiiE1s has been demoted

.visible .entry _Z7reversePii(
	.param .u64 .ptr .align 1 _Z7reversePii_param_0,
	.param .u32 _Z7reversePii_param_1
)
{
	.reg .b32 	%r<12>;
	.reg .b64 	%rd<5>;
	// demoted variable
	.shared .align 4 .b8 _ZZ7reversePiiE1s[1024];
	ld.param.u64 	%rd1, [_Z7reversePii_param_0];
	ld.param.u32 	%r1, [_Z7reversePii_param_1];
	cvta.to.global.u64 	%rd2, %rd1;
	mov.u32 	%r2, %tid.x;
	mul.wide.u32 	%rd3, %r2, 4;
	add.s64 	%rd4, %rd2, %rd3;
	ld.global.u32 	%r3, [%rd4];
	shl.b32 	%r4, %r2, 2;
	mov.u32 	%r5, _ZZ7reversePiiE1s;
	add.s32 	%r6, %r5, %r4;
	st.shared.u32 	[%r6], %r3;
	bar.sync 	0;
	not.b32 	%r7, %r2;
	add.s32 	%r8, %r1, %r7;
	shl.b32 	%r9, %r8, 2;
	add.s32 	%r10, %r5, %r9;
	ld.shared.u32 	%r11, [%r10];
	st.global.u32 	[%rd4], %r11;
	ret;

}


// ===== COMPILED SASS (sm_100) =====

	.target	sm_100

	.elftype	@"ET_EXEC"


//--------------------- .note.nv.tkinfo           --------------------------
	.section	.note.nv.tkinfo,"",@"SHT_NOTE"
	.sectionflags	@"SHF_NOTE_NV_TKINFO"
	.tkinfo
        /*0018*/ 	.word	0x00000002
        /*0030*/ 	.string	""
        /*0030*/ 	.string	"ptxas"
        /*0030*/ 	.string	"Cuda compilation tools, release 13.0, V13.0.88"
        /*0030*/ 	.string	"Build cuda_13.0.r13.0/compiler.36424714_0"
        /*0030*/ 	.string	"-arch sm_100 -m 64 "



//--------------------- .note.nv.cuinfo           --------------------------
	.section	.note.nv.cuinfo,"",@"SHT_NOTE"
	.sectionflags	@"SHF_NOTE_NV_CUINFO"
        /*0018*/ 	.short	0x0002
        /*001a*/ 	.short	0x0064
        /*001c*/ 	.short	0x0082
	.zero		2


//--------------------- .nv.info                  --------------------------
	.section	.nv.info,"",@"SHT_CUDA_INFO"
	.align	4


	//----- nvinfo : EIATTR_REGCOUNT
	.align		4
        /*0000*/ 	.byte	0x04, 0x2f
        /*0002*/ 	.short	(.L_1 - .L_0)
	.align		4
.L_0:
        /*0004*/ 	.word	index@(_Z7reversePii)
        /*0008*/ 	.word	0x0000000a


	//----- nvinfo : EIATTR_FRAME_SIZE
	.align		4
.L_1:
        /*000c*/ 	.byte	0x04, 0x11
        /*000e*/ 	.short	(.L_3 - .L_2)
	.align		4
.L_2:
        /*0010*/ 	.word	index@(_Z7reversePii)
        /*0014*/ 	.word	0x00000000


	//----- nvinfo : EIATTR_MIN_STACK_SIZE
	.align		4
.L_3:
        /*0018*/ 	.byte	0x04, 0x12
        /*001a*/ 	.short	(.L_5 - .L_4)
	.align		4
.L_4:
        /*001c*/ 	.word	index@(_Z7reversePii)
        /*0020*/ 	.word	0x00000000
.L_5:


//--------------------- .nv.compat                --------------------------
	.section	.nv.compat,"",@"SHT_CUDA_COMPAT_INFO"
	.align	4
        /*0000*/ 	.byte	0x02, 0x09, 0x00, 0x00, 0x02, 0x02, 0x01, 0x00, 0x02, 0x05, 0x05, 0x00, 0x03, 0x07, 0x01, 0x01
        /*0010*/ 	.byte	0x02, 0x03, 0x00, 0x00, 0x02, 0x06, 0x01, 0x00, 0x04, 0x0b, 0x08, 0x00, 0x09, 0x00, 0x00, 0x00
        /*0020*/ 	.byte	0x00, 0x00, 0x00, 0x00


//--------------------- .nv.info._Z7reversePii    --------------------------
	.section	.nv.info._Z7reversePii,"",@"SHT_CUDA_INFO"
	.sectionflags	@""
	.align	4


	//----- nvinfo : EIATTR_CUDA_API_VERSION
	.align		4
        /*0000*/ 	.byte	0x04, 0x37
        /*0002*/ 	.short	(.L_7 - .L_6)
.L_6:
        /*0004*/ 	.word	0x00000082


	//----- nvinfo : EIATTR_KPARAM_INFO
	.align		4
.L_7:
        /*0008*/ 	.byte	0x04, 0x17
        /*000a*/ 	.short	(.L_9 - .L_8)
.L_8:
        /*000c*/ 	.word	0x00000000
        /*0010*/ 	.short	0x0001
        /*0012*/ 	.short	0x0008
        /*0014*/ 	.byte	0x00, 0xf0, 0x11, 0x00


	//----- nvinfo : EIATTR_KPARAM_INFO
	.align		4
.L_9:
        /*0018*/ 	.byte	0x04, 0x17
        /*001a*/ 	.short	(.L_11 - .L_10)
.L_10:
        /*001c*/ 	.word	0x00000000
        /*0020*/ 	.short	0x0000
        /*0022*/ 	.short	0x0000
        /*0024*/ 	.byte	0x00, 0xf5, 0x21, 0x00


	//----- nvinfo : EIATTR_SPARSE_MMA_MASK
	.align		4
.L_11:
        /*0028*/ 	.byte	0x03, 0x50
        /*002a*/ 	.short	0x0000


	//----- nvinfo : EIATTR_MAXREG_COUNT
	.align		4
        /*002c*/ 	.byte	0x03, 0x1b
        /*002e*/ 	.short	0x00ff


	//----- nvinfo : EIATTR_NUM_BARRIERS
	.align		4
        /*0030*/ 	.byte	0x02, 0x4c
        /*0032*/ 	.byte	0x01
	.zero		1


	//----- nvinfo : EIATTR_MERCURY_ISA_VERSION
	.align		4
        /*0034*/ 	.byte	0x03, 0x5f
        /*0036*/ 	.short	0x0101


	//----- nvinfo : EIATTR_VRC_CTA_INIT_COUNT
	.align		4
        /*0038*/ 	.byte	0x02, 0x4a
	.zero		1
	.zero		1


	//----- nvinfo : EIATTR_EXIT_INSTR_OFFSETS
	.align		4
        /*003c*/ 	.byte	0x04, 0x1c
        /*003e*/ 	.short	(.L_13 - .L_12)


	//   ....[0]....
.L_12:
        /*0040*/ 	.word	0x00000120


	//----- nvinfo : EIATTR_CBANK_PARAM_SIZE
	.align		4
.L_13:
        /*0044*/ 	.byte	0x03, 0x19
        /*0046*/ 	.short	0x000c


	//----- nvinfo : EIATTR_PARAM_CBANK
	.align		4
        /*0048*/ 	.byte	0x04, 0x0a
        /*004a*/ 	.short	(.L_15 - .L_14)
	.align		4
.L_14:
        /*004c*/ 	.word	index@(.nv.constant0._Z7reversePii)
        /*0050*/ 	.short	0x0380
        /*0052*/ 	.short	0x000c


	//----- nvinfo : EIATTR_SW_WAR
	.align		4
.L_15:
        /*0054*/ 	.byte	0x04, 0x36
        /*0056*/ 	.short	(.L_17 - .L_16)
.L_16:
        /*0058*/ 	.word	0x00000008
.L_17:


//--------------------- .nv.callgraph             --------------------------
	.section	.nv.callgraph,"",@"SHT_CUDA_CALLGRAPH"
	.align	4
	.sectionentsize	8
	.align		4
        /*0000*/ 	.word	0x00000000
	.align		4
        /*0004*/ 	.word	0xffffffff
	.align		4
        /*0008*/ 	.word	0x00000000
	.align		4
        /*000c*/ 	.word	0xfffffffe
	.align		4
        /*0010*/ 	.word	0x00000000
	.align		4
        /*0014*/ 	.word	0xfffffffd
	.align		4
        /*0018*/ 	.word	0x00000000
	.align		4
        /*001c*/ 	.word	0xfffffffc


//--------------------- .text._Z7reversePii       --------------------------
	.section	.text._Z7reversePii,"ax",@progbits
	.align	128
        .global         _Z7reversePii
        .type           _Z7reversePii,@function
        .size           _Z7reversePii,(.L_x_1 - _Z7reversePii)
        .other          _Z7reversePii,@"STO_CUDA_ENTRY STV_DEFAULT"
_Z7reversePii:
.text._Z7reversePii:
[----:B------:R-:W-:Y:S01]  /*0000*/  LDC R1, c[0x0][0x37c] ;  /* 0x0000df00ff017b82 */ /* 0x000fe20000000800 */
[----:B------:R-:W0:Y:S07]  /*0010*/  S2R R5, SR_TID.X ;  /* 0x0000000000057919 */ /* 0x000e2e0000002100 */
[----:B------:R-:W0:Y:S01]  /*0020*/  LDC.64 R2, c[0x0][0x380] ;  /* 0x0000e000ff027b82 */ /* 0x000e220000000a00 */
[----:B------:R-:W1:Y:S01]  /*0030*/  LDCU.64 UR6, c[0x0][0x358] ;  /* 0x00006b00ff0677ac */ /* 0x000e620008000a00 */
[----:B------:R-:W2:Y:S01]  /*0040*/  LDCU UR8, c[0x0][0x388] ;  /* 0x00007100ff0877ac */ /* 0x000ea20008000800 */
[----:B0-----:R-:W-:-:S05]  /*0050*/  IMAD.WIDE.U32 R2, R5, 0x4, R2 ;  /* 0x0000000405027825 */ /* 0x001fca00078e0002 */
[----:B-1----:R-:W3:Y:S01]  /*0060*/  LDG.E R0, desc[UR6][R2.64] ;  /* 0x0000000602007981 */ /* 0x002ee2000c1e1900 */
[----:B------:R-:W0:Y:S01]  /*0070*/  S2UR UR5, SR_CgaCtaId ;  /* 0x00000000000579c3 */ /* 0x000e220000008800 */
[----:B------:R-:W-:Y:S01]  /*0080*/  UMOV UR4, 0x400 ;  /* 0x0000040000047882 */ /* 0x000fe20000000000 */
[----:B------:R-:W-:-:S05]  /*0090*/  LOP3.LUT R4, RZ, R5, RZ, 0x33, !PT ;  /* 0x00000005ff047212 */ /* 0x000fca00078e33ff */
[----:B--2---:R-:W-:Y:S01]  /*00a0*/  VIADD R4, R4, UR8 ;  /* 0x0000000804047c36 */ /* 0x004fe20008000000 */
[----:B0-----:R-:W-:-:S06]  /*00b0*/  ULEA UR4, UR5, UR4, 0x18 ;  /* 0x0000000405047291 */ /* 0x001fcc000f8ec0ff */
[----:B------:R-:W-:Y:S02]  /*00c0*/  LEA R5, R5, UR4, 0x2 ;  /* 0x0000000405057c11 */ /* 0x000fe4000f8e10ff */
[----:B------:R-:W-:-:S03]  /*00d0*/  LEA R4, R4, UR4, 0x2 ;  /* 0x0000000404047c11 */ /* 0x000fc6000f8e10ff */
[----:B---3--:R-:W-:Y:S01]  /*00e0*/  STS [R5], R0 ;  /* 0x0000000005007388 */ /* 0x008fe20000000800 */
[----:B------:R-:W-:Y:S06]  /*00f0*/  BAR.SYNC.DEFER_BLOCKING 0x0 ;  /* 0x0000000000007b1d */ /* 0x000fec0000010000 */
[----:B------:R-:W0:Y:S04]  /*0100*/  LDS R7, [R4] ;  /* 0x0000000004077984 */ /* 0x000e280000000800 */
[----:B0-----:R-:W-:Y:S01]  /*0110*/  STG.E desc[UR6][R2.64], R7 ;  /* 0x0000000702007986 */ /* 0x001fe2000c101906 */
[----:B------:R-:W-:Y:S05]  /*0120*/  EXIT ;  /* 0x000000000000794d */ /* 0x000fea0003800000 */
.L_x_0:
[----:B------:R-:W-:-:S00]  /*0130*/  BRA `(.L_x_0) ;  /* 0xfffffffc00fc7947 */ /* 0x000fc0000383ffff */
[----:B------:R-:W-:-:S00]  /*0140*/  NOP ;  /* 0x0000000000007918 */ /* 0x000fc00000000000 */
        /* <DEDUP_REMOVED lines=11> */
.L_x_1:


//--------------------- .nv.shared._Z7reversePii  --------------------------
	.section	.nv.shared._Z7reversePii,"aw",@nobits
	.sectionflags	@""
	.align	4
.nv.shared._Z7reversePii:
	.zero		2048


//--------------------- .nv.shared.reserved.0     --------------------------
	.section	.nv.shared.reserved.0,"aw",@nobits
	.weak		__nv_reservedSMEM_offset_0_alias
	.size		__nv_reservedSMEM_offset_0_alias, 0, 64
	.other		__nv_reservedSMEM_offset_0_alias,@"STO_CUDA_RESERVED_SHARED STV_DEFAULT"
__nv_reservedSMEM_offset_0_alias:
	.zero		0
	.zero		64


//--------------------- .nv.constant0._Z7reversePii --------------------------
	.section	.nv.constant0._Z7reversePii,"a",@progbits
	.sectionflags	@""
	.align	4
.nv.constant0._Z7reversePii:
	.zero		908


//--------------------- SYMBOLS --------------------------

	.type		.nv.reservedSmem.offset0,@object
	.size		.nv.reservedSmem.offset0,0x4
	.type		.nv.reservedSmem.cap,@object
	.size		.nv.reservedSmem.cap,0x4
